	.headerflags	@"EF_CUDA_TEXMODE_UNIFIED EF_CUDA_64BIT_ADDRESS EF_CUDA_ACCELERATORS EF_CUDA_SM90 EF_CUDA_VIRTUAL_SM(EF_CUDA_SM90)"
	.elftype	@"ET_EXEC"


//--------------------- .nv.info                  --------------------------
	.section	.nv.info,"",@"SHT_CUDA_INFO"
	.align	4


	//----- nvinfo : EIATTR_REGCOUNT
	.align		4
        /*0000*/ 	.byte	0x04, 0x2f
        /*0002*/ 	.short	(.L_1 - .L_0)
	.align		4
.L_0:
        /*0004*/ 	.word	index@(triton_poi_fused_convolution_relu_10)
        /*0008*/ 	.word	0x00000012


	//----- nvinfo : EIATTR_MIN_STACK_SIZE
	.align		4
.L_1:
        /*000c*/ 	.byte	0x04, 0x12
        /*000e*/ 	.short	(.L_3 - .L_2)
	.align		4
.L_2:
        /*0010*/ 	.word	index@(triton_poi_fused_convolution_relu_10)
        /*0014*/ 	.word	0x00000000


	//----- nvinfo : EIATTR_FRAME_SIZE
	.align		4
.L_3:
        /*0018*/ 	.byte	0x04, 0x11
        /*001a*/ 	.short	(.L_5 - .L_4)
	.align		4
.L_4:
        /*001c*/ 	.word	index@(triton_poi_fused_convolution_relu_10)
        /*0020*/ 	.word	0x00000000


	//----- nvinfo : EIATTR_MIN_STACK_SIZE
	.align		4
.L_5:
        /*0024*/ 	.byte	0x04, 0x12
        /*0026*/ 	.short	(.L_7 - .L_6)
	.align		4
.L_6:
        /*0028*/ 	.word	index@(triton_poi_fused_convolution_relu_10)
        /*002c*/ 	.word	0x00000000
.L_7:


//--------------------- .nv.info.triton_poi_fused_convolution_relu_10 --------------------------
	.section	.nv.info.triton_poi_fused_convolution_relu_10,"",@"SHT_CUDA_INFO"
	.sectionflags	@""
	.align	4


	//----- nvinfo : EIATTR_CUDA_API_VERSION
	.align		4
        /*0000*/ 	.byte	0x04, 0x37
        /*0002*/ 	.short	(.L_9 - .L_8)
.L_8:
        /*0004*/ 	.word	0x0000007c


	//----- nvinfo : EIATTR_KPARAM_INFO
	.align		4
.L_9:
        /*0008*/ 	.byte	0x04, 0x17
        /*000a*/ 	.short	(.L_11 - .L_10)
.L_10:
        /*000c*/ 	.word	0x00000000
        /*0010*/ 	.short	0x0002
        /*0012*/ 	.short	0x0010
        /*0014*/ 	.byte	0x00, 0xf0, 0x11, 0x00


	//----- nvinfo : EIATTR_KPARAM_INFO
	.align		4
.L_11:
        /*0018*/ 	.byte	0x04, 0x17
        /*001a*/ 	.short	(.L_13 - .L_12)
.L_12:
        /*001c*/ 	.word	0x00000000
        /*0020*/ 	.short	0x0001
        /*0022*/ 	.short	0x0008
        /*0024*/ 	.byte	0x00, 0xf4, 0x21, 0x00


	//----- nvinfo : EIATTR_KPARAM_INFO
	.align		4
.L_13:
        /*0028*/ 	.byte	0x04, 0x17
        /*002a*/ 	.short	(.L_15 - .L_14)
.L_14:
        /*002c*/ 	.word	0x00000000
        /*0030*/ 	.short	0x0000
        /*0032*/ 	.short	0x0000
        /*0034*/ 	.byte	0x00, 0xf4, 0x21, 0x00


	//----- nvinfo : EIATTR_SPARSE_MMA_MASK
	.align		4
.L_15:
        /*0038*/ 	.byte	0x03, 0x50
        /*003a*/ 	.short	0x0000


	//----- nvinfo : EIATTR_MAXREG_COUNT
	.align		4
        /*003c*/ 	.byte	0x03, 0x1b
        /*003e*/ 	.short	0x00ff


	//----- nvinfo : EIATTR_EXIT_INSTR_OFFSETS
	.align		4
        /*0040*/ 	.byte	0x04, 0x1c
        /*0042*/ 	.short	(.L_17 - .L_16)


	//   ....[0]....
.L_16:
        /*0044*/ 	.word	0x00000430


	//----- nvinfo : EIATTR_REQNTID
	.align		4
.L_17:
        /*0048*/ 	.byte	0x04, 0x10
        /*004a*/ 	.short	(.L_19 - .L_18)
.L_18:
        /*004c*/ 	.word	0x00000080
        /*0050*/ 	.word	0x00000001
        /*0054*/ 	.word	0x00000001


	//----- nvinfo : EIATTR_CBANK_PARAM_SIZE
	.align		4
.L_19:
        /*0058*/ 	.byte	0x03, 0x19
        /*005a*/ 	.short	0x0014


	//----- nvinfo : EIATTR_PARAM_CBANK
	.align		4
        /*005c*/ 	.byte	0x04, 0x0a
        /*005e*/ 	.short	(.L_21 - .L_20)
	.align		4
.L_20:
        /*0060*/ 	.word	index@(.nv.constant0.triton_poi_fused_convolution_relu_10)
        /*0064*/ 	.short	0x0210
        /*0066*/ 	.short	0x0014


	//----- nvinfo : EIATTR_SW_WAR
	.align		4
.L_21:
        /*0068*/ 	.byte	0x04, 0x36
        /*006a*/ 	.short	(.L_23 - .L_22)
.L_22:
        /*006c*/ 	.word	0x00000008
.L_23:


//--------------------- .nv.callgraph             --------------------------
	.section	.nv.callgraph,"",@"SHT_CUDA_CALLGRAPH"
	.align	4
	.sectionentsize	8
	.align		4
        /*0000*/ 	.word	0x00000000
	.align		4
        /*0004*/ 	.word	0xffffffff
	.align		4
        /*0008*/ 	.word	0x00000000
	.align		4
        /*000c*/ 	.word	0xfffffffe
	.align		4
        /*0010*/ 	.word	0x00000000
	.align		4
        /*0014*/ 	.word	0xfffffffd
	.align		4
        /*0018*/ 	.word	0x00000000
	.align		4
        /*001c*/ 	.word	0xfffffffc


//--------------------- .text.triton_poi_fused_convolution_relu_10 --------------------------
	.section	.text.triton_poi_fused_convolution_relu_10,"ax",@progbits
	.align	128
        .global         triton_poi_fused_convolution_relu_10
        .type           triton_poi_fused_convolution_relu_10,@function
        .size           triton_poi_fused_convolution_relu_10,(.L_x_1 - triton_poi_fused_convolution_relu_10)
        .other          triton_poi_fused_convolution_relu_10,@"STO_CUDA_ENTRY STV_DEFAULT"
triton_poi_fused_convolution_relu_10:
.text.triton_poi_fused_convolution_relu_10:
[----:B------:R-:W-:Y:S01]  /*0000*/  LDC R1, c[0x0][0x28] ;  /* 0x00000a00ff017b82 */ /* 0x000fe20000000800 */
[----:B------:R-:W1:Y:S07]  /*0010*/  S2R R0, SR_TID.X ;  /* 0x0000000000007919 */ /* 0x000e6e0000002100 */
[----:B------:R-:W2:Y:S01]  /*0020*/  LDC.64 R8, c[0x0][0x210] ;  /* 0x00008400ff087b82 */ /* 0x000ea20000000a00 */
[----:B------:R-:W-:Y:S01]  /*0030*/  ULDC.64 UR4, c[0x0][0x208] ;  /* 0x0000820000047ab9 */ /* 0x000fe20000000a00 */
[----:B------:R-:W3:Y:S01]  /*0040*/  S2R R5, SR_CTAID.X ;  /* 0x0000000000057919 */ /* 0x000ee20000002500 */
[----:B-1----:R-:W-:Y:S01]  /*0050*/  IMAD.SHL.U32 R0, R0, 0x4, RZ ;  /* 0x0000000400007824 */ /* 0x002fe200078e00ff */
[----:B---3--:R-:W-:-:S04]  /*0060*/  SHF.R.S32.HI R2, RZ, 0x15, R5 ;  /* 0x00000015ff027819 */ /* 0x008fc80000011405 */
[----:B------:R-:W-:Y:S02]  /*0070*/  LOP3.LUT R0, R0, 0x1fc, RZ, 0xc0, !PT ;  /* 0x000001fc00007812 */ /* 0x000fe400078ec0ff */
[----:B------:R-:W-:-:S03]  /*0080*/  SGXT R2, R2, 0x1 ;  /* 0x000000010202781a */ /* 0x000fc60000000200 */
[----:B------:R-:W-:-:S04]  /*0090*/  IMAD R5, R5, 0x400, R0 ;  /* 0x0000040005057824 */ /* 0x000fc800078e0200 */
[----:B--2---:R-:W-:Y:S01]  /*00a0*/  IMAD.WIDE R8, R5, 0x4, R8 ;  /* 0x0000000405087825 */ /* 0x004fe200078e0208 */
[----:B------:R-:W-:-:S04]  /*00b0*/  LEA.HI R2, R2, R5, RZ, 0x10 ;  /* 0x0000000502027211 */ /* 0x000fc800078f80ff */
[C---:B------:R-:W-:Y:S01]  /*00c0*/  PRMT R3, R2.reuse, 0xbb32, RZ ;  /* 0x0000bb3202037816 */ /* 0x040fe200000000ff */
[----:B------:R-:W-:-:S03]  /*00d0*/  VIADD R0, R2, 0x200 ;  /* 0x0000020002007836 */ /* 0x000fc60000000000 */
[----:B------:R-:W-:Y:S02]  /*00e0*/  SHF.R.S32.HI R3, RZ, 0xf, R3 ;  /* 0x0000000fff037819 */ /* 0x000fe40000011403 */
[----:B------:R-:W-:Y:S02]  /*00f0*/  PRMT R4, R0, 0xbb32, RZ ;  /* 0x0000bb3200047816 */ /* 0x000fe400000000ff */
[----:B------:R-:W-:Y:S02]  /*0100*/  PRMT R0, R2, 0x7632, R0 ;  /* 0x0000763202007816 */ /* 0x000fe40000000000 */
[----:B------:R-:W-:Y:S01]  /*0110*/  LOP3.LUT R7, R3, 0xffff, RZ, 0xc0, !PT ;  /* 0x0000ffff03077812 */ /* 0x000fe200078ec0ff */
[----:B------:R-:W-:Y:S01]  /*0120*/  IMAD.MOV.U32 R2, RZ, RZ, R4 ;  /* 0x000000ffff027224 */ /* 0x000fe200078e0004 */
[----:B------:R-:W-:-:S04]  /*0130*/  PRMT R6, R0, 0x7632, R6 ;  /* 0x0000763200067816 */ /* 0x000fc80000000006 */
[----:B------:R-:W-:Y:S02]  /*0140*/  SHF.R.S32.HI R3, RZ, 0xf, R2 ;  /* 0x0000000fff037819 */ /* 0x000fe40000011402 */
[----:B------:R-:W-:Y:S02]  /*0150*/  LEA.HI R2, R7, R0, RZ, 0x18 ;  /* 0x0000000007027211 */ /* 0x000fe400078fc0ff */
[----:B------:R-:W-:Y:S02]  /*0160*/  LOP3.LUT R7, R3, 0xffff, RZ, 0xc0, !PT ;  /* 0x0000ffff03077812 */ /* 0x000fe400078ec0ff */
[----:B------:R-:W-:Y:S02]  /*0170*/  LOP3.LUT R4, R2, 0xff00, RZ, 0xc0, !PT ;  /* 0x0000ff0002047812 */ /* 0x000fe400078ec0ff */
[----:B------:R-:W1:Y:S01]  /*0180*/  LDC.64 R2, c[0x0][0x218] ;  /* 0x00008600ff027b82 */ /* 0x000e620000000a00 */
[----:B------:R-:W-:Y:S02]  /*0190*/  LEA.HI R7, R7, R6, RZ, 0x18 ;  /* 0x0000000607077211 */ /* 0x000fe400078fc0ff */
[----:B------:R-:W-:-:S02]  /*01a0*/  IMAD.MOV R4, RZ, RZ, -R4 ;  /* 0x000000ffff047224 */ /* 0x000fc400078e0a04 */
[----:B------:R-:W-:-:S03]  /*01b0*/  LOP3.LUT R7, R7, 0xff00, RZ, 0xc0, !PT ;  /* 0x0000ff0007077812 */ /* 0x000fc600078ec0ff */
[----:B------:R-:W-:Y:S02]  /*01c0*/  PRMT R11, R4, 0x7710, RZ ;  /* 0x00007710040b7816 */ /* 0x000fe400000000ff */
[----:B------:R-:W-:-:S03]  /*01d0*/  IMAD.MOV R7, RZ, RZ, -R7 ;  /* 0x000000ffff077224 */ /* 0x000fc600078e0a07 */
[----:B------:R-:W-:Y:S02]  /*01e0*/  IMAD.IADD R0, R0, 0x1, R11 ;  /* 0x0000000100007824 */ /* 0x000fe400078e020b */
[----:B------:R-:W-:-:S03]  /*01f0*/  PRMT R7, R7, 0x7710, RZ ;  /* 0x0000771007077816 */ /* 0x000fc600000000ff */
[----:B------:R-:W-:Y:S02]  /*0200*/  PRMT R11, R0, 0x9910, RZ ;  /* 0x00009910000b7816 */ /* 0x000fe400000000ff */
[----:B------:R-:W-:-:S03]  /*0210*/  IMAD.IADD R6, R6, 0x1, R7 ;  /* 0x0000000106067824 */ /* 0x000fc600078e0207 */
[--C-:B-1----:R-:W-:Y:S02]  /*0220*/  IMAD.WIDE R10, R11, 0x4, R2.reuse ;  /* 0x000000040b0a7825 */ /* 0x102fe400078e0202 */
[----:B------:R-:W-:Y:S02]  /*0230*/  PRMT R13, R6, 0x9910, RZ ;  /* 0x00009910060d7816 */ /* 0x000fe400000000ff */
[----:B------:R-:W2:Y:S03]  /*0240*/  LDG.E.128 R4, desc[UR4][R8.64] ;  /* 0x0000000408047981 */ /* 0x000ea6000c1e1d00 */
[----:B------:R-:W-:Y:S01]  /*0250*/  IMAD.WIDE R2, R13, 0x4, R2 ;  /* 0x000000040d027825 */ /* 0x000fe200078e0202 */
[----:B------:R-:W2:Y:S04]  /*0260*/  LDG.E.EL R10, desc[UR4][R10.64] ;  /* 0x000000040a0a7981 */ /* 0x000ea8000c2e1900 */
[----:B------:R-:W3:Y:S04]  /*0270*/  LDG.E.128 R12, desc[UR4][R8.64+0x800] ;  /* 0x00080004080c7981 */ /* 0x000ee8000c1e1d00 */
[----:B------:R-:W3:Y:S01]  /*0280*/  LDG.E.EL R2, desc[UR4][R2.64] ;  /* 0x0000000402027981 */ /* 0x000ee2000c2e1900 */
[CC--:B--2---:R-:W-:Y:S01]  /*0290*/  FSETP.GEU.AND P6, PT, R5.reuse, -R10.reuse, PT ;  /* 0x8000000a0500720b */ /* 0x0c4fe20003fce000 */
[--C-:B------:R-:W-:Y:S01]  /*02a0*/  FADD R5, R5, R10.reuse ;  /* 0x0000000a05057221 */ /* 0x100fe20000000000 */
[CC--:B------:R-:W-:Y:S01]  /*02b0*/  FSETP.GEU.AND P0, PT, R6.reuse, -R10.reuse, PT ;  /* 0x8000000a0600720b */ /* 0x0c0fe20003f0e000 */
[----:B------:R-:W-:Y:S01]  /*02c0*/  FADD R6, R6, R10 ;  /* 0x0000000a06067221 */ /* 0x000fe20000000000 */
[----:B------:R-:W-:-:S02]  /*02d0*/  FSETP.GEU.AND P1, PT, R7, -R10, PT ;  /* 0x8000000a0700720b */ /* 0x000fc40003f2e000 */
[----:B------:R-:W-:Y:S02]  /*02e0*/  SEL R5, R5, RZ, P6 ;  /* 0x000000ff05057207 */ /* 0x000fe40003000000 */
[CC--:B---3--:R-:W-:Y:S01]  /*02f0*/  FSETP.GEU.AND P3, PT, R13.reuse, -R2.reuse, PT ;  /* 0x800000020d00720b */ /* 0x0c8fe20003f6e000 */
[--C-:B------:R-:W-:Y:S01]  /*0300*/  FADD R13, R13, R2.reuse ;  /* 0x000000020d0d7221 */ /* 0x100fe20000000000 */
[CC--:B------:R-:W-:Y:S01]  /*0310*/  FSETP.GEU.AND P4, PT, R14.reuse, -R2.reuse, PT ;  /* 0x800000020e00720b */ /* 0x0c0fe20003f8e000 */
[--C-:B------:R-:W-:Y:S01]  /*0320*/  FADD R14, R14, R2.reuse ;  /* 0x000000020e0e7221 */ /* 0x100fe20000000000 */
[C---:B------:R-:W-:Y:S01]  /*0330*/  FSETP.GEU.AND P5, PT, R15.reuse, -R2, PT ;  /* 0x800000020f00720b */ /* 0x040fe20003fae000 */
[----:B------:R-:W-:Y:S01]  /*0340*/  FADD R15, R15, R2 ;  /* 0x000000020f0f7221 */ /* 0x000fe20000000000 */
[----:B------:R-:W-:Y:S01]  /*0350*/  FSETP.GEU.AND P2, PT, R4, -R10, PT ;  /* 0x8000000a0400720b */ /* 0x000fe20003f4e000 */
[--C-:B------:R-:W-:Y:S01]  /*0360*/  FADD R7, R7, R10.reuse ;  /* 0x0000000a07077221 */ /* 0x100fe20000000000 */
[----:B------:R-:W-:Y:S01]  /*0370*/  FSETP.GEU.AND P6, PT, R12, -R2, PT ;  /* 0x800000020c00720b */ /* 0x000fe20003fce000 */
[----:B------:R-:W-:Y:S01]  /*0380*/  FADD R4, R4, R10 ;  /* 0x0000000a04047221 */ /* 0x000fe20000000000 */
[----:B------:R-:W-:Y:S01]  /*0390*/  FADD R2, R12, R2 ;  /* 0x000000020c027221 */ /* 0x000fe20000000000 */
[----:B------:R-:W-:-:S02]  /*03a0*/  SEL R6, R6, RZ, P0 ;  /* 0x000000ff06067207 */ /* 0x000fc40000000000 */
[----:B------:R-:W-:Y:S02]  /*03b0*/  SEL R7, R7, RZ, P1 ;  /* 0x000000ff07077207 */ /* 0x000fe40000800000 */
[----:B------:R-:W-:Y:S02]  /*03c0*/  SEL R4, R4, RZ, P2 ;  /* 0x000000ff04047207 */ /* 0x000fe40001000000 */
[----:B------:R-:W-:Y:S02]  /*03d0*/  SEL R13, R13, RZ, P3 ;  /* 0x000000ff0d0d7207 */ /* 0x000fe40001800000 */
[----:B------:R-:W-:Y:S02]  /*03e0*/  SEL R14, R14, RZ, P4 ;  /* 0x000000ff0e0e7207 */ /* 0x000fe40002000000 */
[----:B------:R-:W-:Y:S02]  /*03f0*/  SEL R15, R15, RZ, P5 ;  /* 0x000000ff0f0f7207 */ /* 0x000fe40002800000 */
[----:B------:R-:W-:Y:S01]  /*0400*/  SEL R12, R2, RZ, P6 ;  /* 0x000000ff020c7207 */ /* 0x000fe20003000000 */
[----:B------:R-:W-:Y:S04]  /*0410*/  STG.E.128 desc[UR4][R8.64], R4 ;  /* 0x0000000408007986 */ /* 0x000fe8000c101d04 */
[----:B------:R-:W-:Y:S01]  /*0420*/  STG.E.128 desc[UR4][R8.64+0x800], R12 ;  /* 0x0008000c08007986 */ /* 0x000fe2000c101d04 */
[----:B------:R-:W-:Y:S05]  /*0430*/  EXIT ;  /* 0x000000000000794d */ /* 0x000fea0003800000 */
.L_x_0:
[----:B------:R-:W-:-:S00]  /*0440*/  BRA `(.L_x_0) ;  /* 0xfffffffc00fc7947 */ /* 0x000fc0000383ffff */
[----:B------:R-:W-:-:S00]  /*0450*/  NOP ;  /* 0x0000000000007918 */ /* 0x000fc00000000000 */
        /* <DEDUP_REMOVED lines=10> */
.L_x_1:


//--------------------- .nv.constant0.triton_poi_fused_convolution_relu_10 --------------------------
	.section	.nv.constant0.triton_poi_fused_convolution_relu_10,"a",@progbits
	.sectionflags	@""
	.align	4
.nv.constant0.triton_poi_fused_convolution_relu_10:
	.zero		548
